//
// Generated by NVIDIA NVVM Compiler
//
// Compiler Build ID: CL-36424714
// Cuda compilation tools, release 13.0, V13.0.88
// Based on NVVM 20.0.0
//

.version 9.0
.target sm_100
.address_size 64

	// .globl	_Z8parallelxPd
.extern .shared .align 16 .b8 s_data[];

.visible .entry _Z8parallelxPd(
	.param .u64 _Z8parallelxPd_param_0,
	.param .u64 .ptr .align 1 _Z8parallelxPd_param_1
)
{
	.reg .pred 	%p<7>;
	.reg .b32 	%r<12>;
	.reg .b64 	%rd<13>;
	.reg .b64 	%fd<8>;

	ld.param.u64 	%rd3, [_Z8parallelxPd_param_0];
	ld.param.u64 	%rd2, [_Z8parallelxPd_param_1];
	mov.u32 	%r1, %tid.x;
	mov.u32 	%r2, %ctaid.x;
	mov.u32 	%r11, %ntid.x;
	mul.wide.u32 	%rd4, %r2, %r11;
	cvt.u64.u32 	%rd5, %r1;
	add.s64 	%rd1, %rd4, %rd5;
	setp.ge.u64 	%p1, %rd1, %rd3;
	shl.b32 	%r7, %r1, 3;
	mov.u32 	%r8, s_data;
	add.s32 	%r4, %r8, %r7;
	@%p1 bra 	$L__BB0_2;
	and.b64  	%rd7, %rd1, 1;
	setp.eq.b64 	%p2, %rd7, 1;
	selp.f64 	%fd1, 0dBFF0000000000000, 0d3FF0000000000000, %p2;
	shl.b64 	%rd8, %rd1, 1;
	or.b64  	%rd9, %rd8, 1;
	cvt.rn.f64.u64 	%fd2, %rd9;
	div.rn.f64 	%fd3, %fd1, %fd2;
	st.shared.f64 	[%r4], %fd3;
	bra.uni 	$L__BB0_3;
$L__BB0_2:
	mov.b64 	%rd6, 0;
	st.shared.u64 	[%r4], %rd6;
$L__BB0_3:
	bar.sync 	0;
	setp.lt.u32 	%p3, %r11, 2;
	@%p3 bra 	$L__BB0_7;
$L__BB0_4:
	shr.u32 	%r6, %r11, 1;
	setp.ge.u32 	%p4, %r1, %r6;
	@%p4 bra 	$L__BB0_6;
	ld.shared.f64 	%fd4, [%r4];
	shl.b32 	%r9, %r6, 3;
	add.s32 	%r10, %r4, %r9;
	ld.shared.f64 	%fd5, [%r10];
	add.f64 	%fd6, %fd4, %fd5;
	st.shared.f64 	[%r4], %fd6;
$L__BB0_6:
	bar.sync 	0;
	setp.gt.u32 	%p5, %r11, 3;
	mov.u32 	%r11, %r6;
	@%p5 bra 	$L__BB0_4;
$L__BB0_7:
	setp.ne.s32 	%p6, %r1, 0;
	@%p6 bra 	$L__BB0_9;
	ld.shared.f64 	%fd7, [s_data];
	cvta.to.global.u64 	%rd10, %rd2;
	mul.wide.u32 	%rd11, %r2, 8;
	add.s64 	%rd12, %rd10, %rd11;
	st.global.f64 	[%rd12], %fd7;
$L__BB0_9:
	ret;

}


// ===== COMPILED SASS (sm_100) =====

	.target	sm_100

	.elftype	@"ET_EXEC"


//--------------------- .note.nv.tkinfo           --------------------------
	.section	.note.nv.tkinfo,"",@"SHT_NOTE"
	.sectionflags	@"SHF_NOTE_NV_TKINFO"
	.tkinfo
        /*0018*/ 	.word	0x00000002
        /*0030*/ 	.string	""
        /*0030*/ 	.string	"ptxas"
        /*0030*/ 	.string	"Cuda compilation tools, release 13.0, V13.0.88"
        /*0030*/ 	.string	"Build cuda_13.0.r13.0/compiler.36424714_0"
        /*0030*/ 	.string	"-arch sm_100 -m 64 "



//--------------------- .note.nv.cuinfo           --------------------------
	.section	.note.nv.cuinfo,"",@"SHT_NOTE"
	.sectionflags	@"SHF_NOTE_NV_CUINFO"
        /*0018*/ 	.short	0x0002
        /*001a*/ 	.short	0x0064
        /*001c*/ 	.short	0x0082
	.zero		2


//--------------------- .nv.info                  --------------------------
	.section	.nv.info,"",@"SHT_CUDA_INFO"
	.align	4


	//----- nvinfo : EIATTR_REGCOUNT
	.align		4
        /*0000*/ 	.byte	0x04, 0x2f
        /*0002*/ 	.short	(.L_1 - .L_0)
	.align		4
.L_0:
        /*0004*/ 	.word	index@(_Z8parallelxPd)
        /*0008*/ 	.word	0x0000001d


	//----- nvinfo : EIATTR_FRAME_SIZE
	.align		4
.L_1:
        /*000c*/ 	.byte	0x04, 0x11
        /*000e*/ 	.short	(.L_3 - .L_2)
	.align		4
.L_2:
        /*0010*/ 	.word	index@($__internal_0_$__cuda_sm20_div_rn_f64_full)
        /*0014*/ 	.word	0x00000000


	//----- nvinfo : EIATTR_FRAME_SIZE
	.align		4
.L_3:
        /*0018*/ 	.byte	0x04, 0x11
        /*001a*/ 	.short	(.L_5 - .L_4)
	.align		4
.L_4:
        /*001c*/ 	.word	index@(_Z8parallelxPd)
        /*0020*/ 	.word	0x00000000


	//----- nvinfo : EIATTR_MIN_STACK_SIZE
	.align		4
.L_5:
        /*0024*/ 	.byte	0x04, 0x12
        /*0026*/ 	.short	(.L_7 - .L_6)
	.align		4
.L_6:
        /*0028*/ 	.word	index@(_Z8parallelxPd)
        /*002c*/ 	.word	0x00000000
.L_7:


//--------------------- .nv.compat                --------------------------
	.section	.nv.compat,"",@"SHT_CUDA_COMPAT_INFO"
	.align	4
        /*0000*/ 	.byte	0x02, 0x09, 0x00, 0x00, 0x02, 0x02, 0x01, 0x00, 0x02, 0x05, 0x05, 0x00, 0x03, 0x07, 0x01, 0x01
        /*0010*/ 	.byte	0x02, 0x03, 0x00, 0x00, 0x02, 0x06, 0x01, 0x00, 0x04, 0x0b, 0x08, 0x00, 0x01, 0x00, 0x00, 0x00
        /*0020*/ 	.byte	0x00, 0x00, 0x00, 0x00


//--------------------- .nv.info._Z8parallelxPd   --------------------------
	.section	.nv.info._Z8parallelxPd,"",@"SHT_CUDA_INFO"
	.sectionflags	@""
	.align	4


	//----- nvinfo : EIATTR_CUDA_API_VERSION
	.align		4
        /*0000*/ 	.byte	0x04, 0x37
        /*0002*/ 	.short	(.L_9 - .L_8)
.L_8:
        /*0004*/ 	.word	0x00000082


	//----- nvinfo : EIATTR_KPARAM_INFO
	.align		4
.L_9:
        /*0008*/ 	.byte	0x04, 0x17
        /*000a*/ 	.short	(.L_11 - .L_10)
.L_10:
        /*000c*/ 	.word	0x00000000
        /*0010*/ 	.short	0x0001
        /*0012*/ 	.short	0x0008
        /*0014*/ 	.byte	0x00, 0xf5, 0x21, 0x00


	//----- nvinfo : EIATTR_KPARAM_INFO
	.align		4
.L_11:
        /*0018*/ 	.byte	0x04, 0x17
        /*001a*/ 	.short	(.L_13 - .L_12)
.L_12:
        /*001c*/ 	.word	0x00000000
        /*0020*/ 	.short	0x0000
        /*0022*/ 	.short	0x0000
        /*0024*/ 	.byte	0x00, 0xf0, 0x21, 0x00


	//----- nvinfo : EIATTR_SPARSE_MMA_MASK
	.align		4
.L_13:
        /*0028*/ 	.byte	0x03, 0x50
        /*002a*/ 	.short	0x0000


	//----- nvinfo : EIATTR_MAXREG_COUNT
	.align		4
        /*002c*/ 	.byte	0x03, 0x1b
        /*002e*/ 	.short	0x00ff


	//----- nvinfo : EIATTR_NUM_BARRIERS
	.align		4
        /*0030*/ 	.byte	0x02, 0x4c
        /*0032*/ 	.byte	0x01
	.zero		1


	//----- nvinfo : EIATTR_MERCURY_ISA_VERSION
	.align		4
        /*0034*/ 	.byte	0x03, 0x5f
        /*0036*/ 	.short	0x0101


	//----- nvinfo : EIATTR_VRC_CTA_INIT_COUNT
	.align		4
        /*0038*/ 	.byte	0x02, 0x4a
	.zero		1
	.zero		1


	//----- nvinfo : EIATTR_EXIT_INSTR_OFFSETS
	.align		4
        /*003c*/ 	.byte	0x04, 0x1c
        /*003e*/ 	.short	(.L_15 - .L_14)


	//   ....[0]....
.L_14:
        /*0040*/ 	.word	0x000003f0


	//   ....[1]....
        /*0044*/ 	.word	0x00000480


	//----- nvinfo : EIATTR_CRS_STACK_SIZE
	.align		4
.L_15:
        /*0048*/ 	.byte	0x04, 0x1e
        /*004a*/ 	.short	(.L_17 - .L_16)
.L_16:
        /*004c*/ 	.word	0x00000000


	//----- nvinfo : EIATTR_CBANK_PARAM_SIZE
	.align		4
.L_17:
        /*0050*/ 	.byte	0x03, 0x19
        /*0052*/ 	.short	0x0010


	//----- nvinfo : EIATTR_PARAM_CBANK
	.align		4
        /*0054*/ 	.byte	0x04, 0x0a
        /*0056*/ 	.short	(.L_19 - .L_18)
	.align		4
.L_18:
        /*0058*/ 	.word	index@(.nv.constant0._Z8parallelxPd)
        /*005c*/ 	.short	0x0380
        /*005e*/ 	.short	0x0010


	//----- nvinfo : EIATTR_SW_WAR
	.align		4
.L_19:
        /*0060*/ 	.byte	0x04, 0x36
        /*0062*/ 	.short	(.L_21 - .L_20)
.L_20:
        /*0064*/ 	.word	0x00000008
.L_21:


//--------------------- .nv.callgraph             --------------------------
	.section	.nv.callgraph,"",@"SHT_CUDA_CALLGRAPH"
	.align	4
	.sectionentsize	8
	.align		4
        /*0000*/ 	.word	0x00000000
	.align		4
        /*0004*/ 	.word	0xffffffff
	.align		4
        /*0008*/ 	.word	0x00000000
	.align		4
        /*000c*/ 	.word	0xfffffffe
	.align		4
        /*0010*/ 	.word	0x00000000
	.align		4
        /*0014*/ 	.word	0xfffffffd
	.align		4
        /*0018*/ 	.word	0x00000000
	.align		4
        /*001c*/ 	.word	0xfffffffc


//--------------------- .text._Z8parallelxPd      --------------------------
	.section	.text._Z8parallelxPd,"ax",@progbits
	.align	128
        .global         _Z8parallelxPd
        .type           _Z8parallelxPd,@function
        .size           _Z8parallelxPd,(.L_x_13 - _Z8parallelxPd)
        .other          _Z8parallelxPd,@"STO_CUDA_ENTRY STV_DEFAULT"
_Z8parallelxPd:
.text._Z8parallelxPd:
[----:B------:R-:W-:Y:S01]  /*0000*/  LDC R1, c[0x0][0x37c] ;  /* 0x0000df00ff017b82 */ /* 0x000fe20000000800 */
[----:B------:R-:W0:Y:S01]  /*0010*/  S2R R13, SR_CTAID.X ;  /* 0x00000000000d7919 */ /* 0x000e220000002500 */
[----:B------:R-:W1:Y:S06]  /*0020*/  LDCU UR6, c[0x0][0x360] ;  /* 0x00006c00ff0677ac */ /* 0x000e6c0008000800 */
[----:B------:R-:W2:Y:S01]  /*0030*/  S2UR UR5, SR_CgaCtaId ;  /* 0x00000000000579c3 */ /* 0x000ea20000008800 */
[----:B------:R-:W-:Y:S01]  /*0040*/  IMAD.MOV.U32 R5, RZ, RZ, RZ ;  /* 0x000000ffff057224 */ /* 0x000fe200078e00ff */
[----:B------:R-:W0:Y:S01]  /*0050*/  S2R R4, SR_TID.X ;  /* 0x0000000000047919 */ /* 0x000e220000002100 */
[----:B------:R-:W3:Y:S01]  /*0060*/  LDCU.64 UR8, c[0x0][0x380] ;  /* 0x00007000ff0877ac */ /* 0x000ee20008000a00 */
[----:B------:R-:W-:Y:S01]  /*0070*/  BSSY.RECONVERGENT B0, `(.L_x_0) ;  /* 0x0000028000007945 */ /* 0x000fe20003800200 */
[----:B------:R-:W-:Y:S01]  /*0080*/  UMOV UR4, 0x400 ;  /* 0x0000040000047882 */ /* 0x000fe20000000000 */
[----:B-1----:R-:W-:Y:S01]  /*0090*/  IMAD.U32 R0, RZ, RZ, UR6 ;  /* 0x00000006ff007e24 */ /* 0x002fe2000f8e00ff */
[----:B--2---:R-:W-:Y:S01]  /*00a0*/  ULEA UR4, UR5, UR4, 0x18 ;  /* 0x0000000405047291 */ /* 0x004fe2000f8ec0ff */
[----:B0-----:R-:W-:-:S05]  /*00b0*/  IMAD.WIDE.U32 R2, R13, UR6, R4 ;  /* 0x000000060d027c25 */ /* 0x001fca000f8e0004 */
[----:B------:R-:W-:Y:S02]  /*00c0*/  LEA R15, R4, UR4, 0x3 ;  /* 0x00000004040f7c11 */ /* 0x000fe4000f8e18ff */
[----:B---3--:R-:W-:-:S04]  /*00d0*/  ISETP.GE.U32.AND P0, PT, R2, UR8, PT ;  /* 0x0000000802007c0c */ /* 0x008fc8000bf06070 */
[----:B------:R-:W-:-:S13]  /*00e0*/  ISETP.GE.U32.AND.EX P0, PT, R3, UR9, PT, P0 ;  /* 0x0000000903007c0c */ /* 0x000fda000bf06100 */
[----:B------:R-:W-:Y:S05]  /*00f0*/  @P0 BRA `(.L_x_1) ;  /* 0x0000000000780947 */ /* 0x000fea0003800000 */
[C---:B------:R-:W-:Y:S01]  /*0100*/  IMAD.SHL.U32 R6, R2.reuse, 0x2, RZ ;  /* 0x0000000202067824 */ /* 0x040fe200078e00ff */
[----:B------:R-:W-:Y:S01]  /*0110*/  SHF.L.U64.HI R7, R2, 0x1, R3 ;  /* 0x0000000102077819 */ /* 0x000fe20000010203 */
[----:B------:R-:W-:Y:S01]  /*0120*/  IMAD.MOV.U32 R8, RZ, RZ, 0x1 ;  /* 0x00000001ff087424 */ /* 0x000fe200078e00ff */
[----:B------:R-:W-:Y:S02]  /*0130*/  BSSY.RECONVERGENT B1, `(.L_x_2) ;  /* 0x0000018000017945 */ /* 0x000fe40003800200 */
[----:B------:R-:W-:-:S06]  /*0140*/  LOP3.LUT R6, R6, 0x1, RZ, 0xfc, !PT ;  /* 0x0000000106067812 */ /* 0x000fcc00078efcff */
[----:B------:R-:W0:Y:S08]  /*0150*/  I2F.F64.U64 R6, R6 ;  /* 0x0000000600067312 */ /* 0x000e300000301800 */
[----:B0-----:R-:W0:Y:S02]  /*0160*/  MUFU.RCP64H R9, R7 ;  /* 0x0000000700097308 */ /* 0x001e240000001800 */
[----:B0-----:R-:W-:-:S08]  /*0170*/  DFMA R10, -R6, R8, 1 ;  /* 0x3ff00000060a742b */ /* 0x001fd00000000108 */
[----:B------:R-:W-:-:S08]  /*0180*/  DFMA R10, R10, R10, R10 ;  /* 0x0000000a0a0a722b */ /* 0x000fd0000000000a */
[----:B------:R-:W-:Y:S01]  /*0190*/  DFMA R10, R8, R10, R8 ;  /* 0x0000000a080a722b */ /* 0x000fe20000000008 */
[----:B------:R-:W-:-:S04]  /*01a0*/  LOP3.LUT R8, R2, 0x1, RZ, 0xc0, !PT ;  /* 0x0000000102087812 */ /* 0x000fc800078ec0ff */
[----:B------:R-:W-:Y:S01]  /*01b0*/  ISETP.NE.U32.AND P0, PT, R8, 0x1, PT ;  /* 0x000000010800780c */ /* 0x000fe20003f05070 */
[----:B------:R-:W-:Y:S02]  /*01c0*/  IMAD.MOV.U32 R8, RZ, RZ, 0x3ff00000 ;  /* 0x3ff00000ff087424 */ /* 0x000fe400078e00ff */
[----:B------:R-:W-:Y:S01]  /*01d0*/  DFMA R2, -R6, R10, 1 ;  /* 0x3ff000000602742b */ /* 0x000fe2000000010a */
[----:B------:R-:W-:-:S04]  /*01e0*/  ISETP.NE.U32.AND.EX P0, PT, RZ, RZ, PT, P0 ;  /* 0x000000ffff00720c */ /* 0x000fc80003f05100 */
[----:B------:R-:W-:Y:S01]  /*01f0*/  FSEL R9, -R8, 1.875, !P0 ;  /* 0x3ff0000008097808 */ /* 0x000fe20004000100 */
[----:B------:R-:W-:Y:S02]  /*0200*/  IMAD.MOV.U32 R8, RZ, RZ, RZ ;  /* 0x000000ffff087224 */ /* 0x000fe400078e00ff */
[----:B------:R-:W-:Y:S01]  /*0210*/  DFMA R2, R10, R2, R10 ;  /* 0x000000020a02722b */ /* 0x000fe2000000000a */
[----:B------:R-:W-:-:S07]  /*0220*/  FSETP.GEU.AND P1, PT, |R9|, 6.5827683646048100446e-37, PT ;  /* 0x036000000900780b */ /* 0x000fce0003f2e200 */
[----:B------:R-:W-:-:S08]  /*0230*/  DMUL R10, R2, R8 ;  /* 0x00000008020a7228 */ /* 0x000fd00000000000 */
[----:B------:R-:W-:-:S08]  /*0240*/  DFMA R16, -R6, R10, R8 ;  /* 0x0000000a0610722b */ /* 0x000fd00000000108 */
[----:B------:R-:W-:-:S10]  /*0250*/  DFMA R2, R2, R16, R10 ;  /* 0x000000100202722b */ /* 0x000fd4000000000a */
[----:B------:R-:W-:-:S05]  /*0260*/  FFMA R10, RZ, R7, R3 ;  /* 0x00000007ff0a7223 */ /* 0x000fca0000000003 */
[----:B------:R-:W-:-:S13]  /*0270*/  FSETP.GT.AND P0, PT, |R10|, 1.469367938527859385e-39, PT ;  /* 0x001000000a00780b */ /* 0x000fda0003f04200 */
[----:B------:R-:W-:Y:S05]  /*0280*/  @P0 BRA P1, `(.L_x_3) ;  /* 0x0000000000080947 */ /* 0x000fea0000800000 */
[----:B------:R-:W-:-:S07]  /*0290*/  MOV R22, 0x2b0 ;  /* 0x000002b000167802 */ /* 0x000fce0000000f00 */
[----:B------:R-:W-:Y:S05]  /*02a0*/  CALL.REL.NOINC `($__internal_0_$__cuda_sm20_div_rn_f64_full) ;  /* 0x0000000000787944 */ /* 0x000fea0003c00000 */
.L_x_3:
[----:B------:R-:W-:Y:S05]  /*02b0*/  BSYNC.RECONVERGENT B1 ;  /* 0x0000000000017941 */ /* 0x000fea0003800200 */
.L_x_2:
[----:B------:R0:W-:Y:S01]  /*02c0*/  STS.64 [R15], R2 ;  /* 0x000000020f007388 */ /* 0x0001e20000000a00 */
[----:B------:R-:W-:Y:S05]  /*02d0*/  BRA `(.L_x_4) ;  /* 0x0000000000047947 */ /* 0x000fea0003800000 */
.L_x_1:
[----:B------:R1:W-:Y:S02]  /*02e0*/  STS.64 [R15], RZ ;  /* 0x000000ff0f007388 */ /* 0x0003e40000000a00 */
.L_x_4:
[----:B------:R-:W-:Y:S05]  /*02f0*/  BSYNC.RECONVERGENT B0 ;  /* 0x0000000000007941 */ /* 0x000fea0003800200 */
.L_x_0:
[----:B------:R-:W-:Y:S01]  /*0300*/  BAR.SYNC.DEFER_BLOCKING 0x0 ;  /* 0x0000000000007b1d */ /* 0x000fe20000010000 */
[----:B------:R-:W-:Y:S02]  /*0310*/  ISETP.GE.U32.AND P0, PT, R0, 0x2, PT ;  /* 0x000000020000780c */ /* 0x000fe40003f06070 */
[----:B------:R-:W-:-:S11]  /*0320*/  ISETP.NE.AND P1, PT, R4, RZ, PT ;  /* 0x000000ff0400720c */ /* 0x000fd60003f25270 */
[----:B------:R-:W-:Y:S05]  /*0330*/  @!P0 BRA `(.L_x_5) ;  /* 0x00000000002c8947 */ /* 0x000fea0003800000 */
.L_x_6:
[----:B------:R-:W-:-:S04]  /*0340*/  SHF.R.U32.HI R8, RZ, 0x1, R0 ;  /* 0x00000001ff087819 */ /* 0x000fc80000011600 */
[----:B------:R-:W-:-:S13]  /*0350*/  ISETP.GE.U32.AND P0, PT, R4, R8, PT ;  /* 0x000000080400720c */ /* 0x000fda0003f06070 */
[----:B------:R-:W-:Y:S01]  /*0360*/  @!P0 IMAD R6, R8, 0x8, R15 ;  /* 0x0000000808068824 */ /* 0x000fe200078e020f */
[----:B0-----:R-:W-:Y:S05]  /*0370*/  @!P0 LDS.64 R2, [R15] ;  /* 0x000000000f028984 */ /* 0x001fea0000000a00 */
[----:B------:R-:W0:Y:S02]  /*0380*/  @!P0 LDS.64 R6, [R6] ;  /* 0x0000000006068984 */ /* 0x000e240000000a00 */
[----:B0-----:R-:W-:-:S07]  /*0390*/  @!P0 DADD R2, R2, R6 ;  /* 0x0000000002028229 */ /* 0x001fce0000000006 */
[----:B------:R2:W-:Y:S01]  /*03a0*/  @!P0 STS.64 [R15], R2 ;  /* 0x000000020f008388 */ /* 0x0005e20000000a00 */
[----:B------:R-:W-:Y:S01]  /*03b0*/  BAR.SYNC.DEFER_BLOCKING 0x0 ;  /* 0x0000000000007b1d */ /* 0x000fe20000010000 */
[----:B------:R-:W-:Y:S01]  /*03c0*/  ISETP.GT.U32.AND P0, PT, R0, 0x3, PT ;  /* 0x000000030000780c */ /* 0x000fe20003f04070 */
[----:B------:R-:W-:-:S12]  /*03d0*/  IMAD.MOV.U32 R0, RZ, RZ, R8 ;  /* 0x000000ffff007224 */ /* 0x000fd800078e0008 */
[----:B--2---:R-:W-:Y:S05]  /*03e0*/  @P0 BRA `(.L_x_6) ;  /* 0xfffffffc00d40947 */ /* 0x004fea000383ffff */
.L_x_5:
[----:B------:R-:W-:Y:S05]  /*03f0*/  @P1 EXIT ;  /* 0x000000000000194d */ /* 0x000fea0003800000 */
[----:B------:R-:W2:Y:S01]  /*0400*/  S2UR UR5, SR_CgaCtaId ;  /* 0x00000000000579c3 */ /* 0x000ea20000008800 */
[----:B------:R-:W-:-:S07]  /*0410*/  UMOV UR4, 0x400 ;  /* 0x0000040000047882 */ /* 0x000fce0000000000 */
[----:B------:R-:W3:Y:S01]  /*0420*/  LDC.64 R4, c[0x0][0x388] ;  /* 0x0000e200ff047b82 */ /* 0x000ee20000000a00 */
[----:B--2---:R-:W-:Y:S01]  /*0430*/  ULEA UR4, UR5, UR4, 0x18 ;  /* 0x0000000405047291 */ /* 0x004fe2000f8ec0ff */
[----:B---3--:R-:W-:-:S08]  /*0440*/  IMAD.WIDE.U32 R4, R13, 0x8, R4 ;  /* 0x000000080d047825 */ /* 0x008fd000078e0004 */
[----:B0-----:R-:W0:Y:S02]  /*0450*/  LDS.64 R2, [UR4] ;  /* 0x00000004ff027984 */ /* 0x001e240008000a00 */
[----:B------:R-:W0:Y:S02]  /*0460*/  LDCU.64 UR4, c[0x0][0x358] ;  /* 0x00006b00ff0477ac */ /* 0x000e240008000a00 */
[----:B0-----:R-:W-:Y:S01]  /*0470*/  STG.E.64 desc[UR4][R4.64], R2 ;  /* 0x0000000204007986 */ /* 0x001fe2000c101b04 */
[----:B------:R-:W-:Y:S05]  /*0480*/  EXIT ;  /* 0x000000000000794d */ /* 0x000fea0003800000 */
        .weak           $__internal_0_$__cuda_sm20_div_rn_f64_full
        .type           $__internal_0_$__cuda_sm20_div_rn_f64_full,@function
        .size           $__internal_0_$__cuda_sm20_div_rn_f64_full,(.L_x_13 - $__internal_0_$__cuda_sm20_div_rn_f64_full)
$__internal_0_$__cuda_sm20_div_rn_f64_full:
[C---:B------:R-:W-:Y:S01]  /*0490*/  FSETP.GEU.AND P0, PT, |R7|.reuse, 1.469367938527859385e-39, PT ;  /* 0x001000000700780b */ /* 0x040fe20003f0e200 */
[----:B------:R-:W-:Y:S01]  /*04a0*/  IMAD.MOV.U32 R16, RZ, RZ, 0x1 ;  /* 0x00000001ff107424 */ /* 0x000fe200078e00ff */
[----:B------:R-:W-:Y:S01]  /*04b0*/  LOP3.LUT R2, R7, 0x800fffff, RZ, 0xc0, !PT ;  /* 0x800fffff07027812 */ /* 0x000fe200078ec0ff */
[----:B------:R-:W-:Y:S01]  /*04c0*/  IMAD.MOV.U32 R12, RZ, RZ, 0x1ca00000 ;  /* 0x1ca00000ff0c7424 */ /* 0x000fe200078e00ff */
[C---:B------:R-:W-:Y:S01]  /*04d0*/  FSETP.GEU.AND P2, PT, |R9|.reuse, 1.469367938527859385e-39, PT ;  /* 0x001000000900780b */ /* 0x040fe20003f4e200 */
[----:B------:R-:W-:Y:S01]  /*04e0*/  BSSY.RECONVERGENT B2, `(.L_x_7) ;  /* 0x0000053000027945 */ /* 0x000fe20003800200 */
[----:B------:R-:W-:Y:S01]  /*04f0*/  LOP3.LUT R3, R2, 0x3ff00000, RZ, 0xfc, !PT ;  /* 0x3ff0000002037812 */ /* 0x000fe200078efcff */
[----:B------:R-:W-:Y:S01]  /*0500*/  IMAD.MOV.U32 R2, RZ, RZ, R6 ;  /* 0x000000ffff027224 */ /* 0x000fe200078e0006 */
[----:B------:R-:W-:Y:S01]  /*0510*/  LOP3.LUT R14, R9, 0x7ff00000, RZ, 0xc0, !PT ;  /* 0x7ff00000090e7812 */ /* 0x000fe200078ec0ff */
[----:B------:R-:W-:Y:S01]  /*0520*/  IMAD.MOV.U32 R8, RZ, RZ, RZ ;  /* 0x000000ffff087224 */ /* 0x000fe200078e00ff */
[----:B------:R-:W-:-:S03]  /*0530*/  LOP3.LUT R23, R7, 0x7ff00000, RZ, 0xc0, !PT ;  /* 0x7ff0000007177812 */ /* 0x000fc600078ec0ff */
[----:B------:R-:W-:Y:S01]  /*0540*/  @!P0 DMUL R2, R6, 8.98846567431157953865e+307 ;  /* 0x7fe0000006028828 */ /* 0x000fe20000000000 */
[C---:B------:R-:W-:Y:S01]  /*0550*/  ISETP.GE.U32.AND P1, PT, R14.reuse, R23, PT ;  /* 0x000000170e00720c */ /* 0x040fe20003f26070 */
[----:B------:R-:W-:Y:S02]  /*0560*/  IMAD.MOV.U32 R24, RZ, RZ, R14 ;  /* 0x000000ffff187224 */ /* 0x000fe400078e000e */
[----:B------:R-:W-:Y:S02]  /*0570*/  @!P2 LOP3.LUT R19, R7, 0x7ff00000, RZ, 0xc0, !PT ;  /* 0x7ff000000713a812 */ /* 0x000fe400078ec0ff */
[----:B------:R-:W0:Y:S02]  /*0580*/  MUFU.RCP64H R17, R3 ;  /* 0x0000000300117308 */ /* 0x000e240000001800 */
[----:B------:R-:W-:Y:S02]  /*0590*/  @!P2 ISETP.GE.U32.AND P3, PT, R14, R19, PT ;  /* 0x000000130e00a20c */ /* 0x000fe40003f66070 */
[----:B------:R-:W-:-:S02]  /*05a0*/  @!P0 LOP3.LUT R23, R3, 0x7ff00000, RZ, 0xc0, !PT ;  /* 0x7ff0000003178812 */ /* 0x000fc400078ec0ff */
[----:B------:R-:W-:-:S03]  /*05b0*/  @!P2 SEL R19, R12, 0x63400000, !P3 ;  /* 0x634000000c13a807 */ /* 0x000fc60005800000 */
[----:B------:R-:W-:Y:S01]  /*05c0*/  VIADD R26, R23, 0xffffffff ;  /* 0xffffffff171a7836 */ /* 0x000fe20000000000 */
[----:B------:R-:W-:-:S04]  /*05d0*/  @!P2 LOP3.LUT R20, R19, 0x80000000, R9, 0xf8, !PT ;  /* 0x800000001314a812 */ /* 0x000fc800078ef809 */
[----:B------:R-:W-:Y:S01]  /*05e0*/  @!P2 LOP3.LUT R21, R20, 0x100000, RZ, 0xfc, !PT ;  /* 0x001000001415a812 */ /* 0x000fe200078efcff */
[----:B------:R-:W-:Y:S01]  /*05f0*/  @!P2 IMAD.MOV.U32 R20, RZ, RZ, RZ ;  /* 0x000000ffff14a224 */ /* 0x000fe200078e00ff */
[----:B0-----:R-:W-:-:S08]  /*0600*/  DFMA R10, R16, -R2, 1 ;  /* 0x3ff00000100a742b */ /* 0x001fd00000000802 */
[----:B------:R-:W-:-:S08]  /*0610*/  DFMA R10, R10, R10, R10 ;  /* 0x0000000a0a0a722b */ /* 0x000fd0000000000a */
[----:B------:R-:W-:Y:S01]  /*0620*/  DFMA R16, R16, R10, R16 ;  /* 0x0000000a1010722b */ /* 0x000fe20000000010 */
[----:B------:R-:W-:Y:S01]  /*0630*/  SEL R11, R12, 0x63400000, !P1 ;  /* 0x634000000c0b7807 */ /* 0x000fe20004800000 */
[----:B------:R-:W-:-:S03]  /*0640*/  IMAD.MOV.U32 R10, RZ, RZ, RZ ;  /* 0x000000ffff0a7224 */ /* 0x000fc600078e00ff */
[----:B------:R-:W-:-:S03]  /*0650*/  LOP3.LUT R11, R11, 0x800fffff, R9, 0xf8, !PT ;  /* 0x800fffff0b0b7812 */ /* 0x000fc600078ef809 */
[----:B------:R-:W-:-:S03]  /*0660*/  DFMA R18, R16, -R2, 1 ;  /* 0x3ff000001012742b */ /* 0x000fc60000000802 */
[----:B------:R-:W-:-:S05]  /*0670*/  @!P2 DFMA R10, R10, 2, -R20 ;  /* 0x400000000a0aa82b */ /* 0x000fca0000000814 */
[----:B------:R-:W-:-:S05]  /*0680*/  DFMA R18, R16, R18, R16 ;  /* 0x000000121012722b */ /* 0x000fca0000000010 */
[----:B------:R-:W-:-:S03]  /*0690*/  @!P2 LOP3.LUT R24, R11, 0x7ff00000, RZ, 0xc0, !PT ;  /* 0x7ff000000b18a812 */ /* 0x000fc600078ec0ff */
[----:B------:R-:W-:Y:S02]  /*06a0*/  DMUL R16, R18, R10 ;  /* 0x0000000a12107228 */ /* 0x000fe40000000000 */
[----:B------:R-:W-:-:S05]  /*06b0*/  VIADD R25, R24, 0xffffffff ;  /* 0xffffffff18197836 */ /* 0x000fca0000000000 */
[----:B------:R-:W-:Y:S01]  /*06c0*/  ISETP.GT.U32.AND P0, PT, R25, 0x7feffffe, PT ;  /* 0x7feffffe1900780c */ /* 0x000fe20003f04070 */
[----:B------:R-:W-:-:S03]  /*06d0*/  DFMA R20, R16, -R2, R10 ;  /* 0x800000021014722b */ /* 0x000fc6000000000a */
[----:B------:R-:W-:-:S05]  /*06e0*/  ISETP.GT.U32.OR P0, PT, R26, 0x7feffffe, P0 ;  /* 0x7feffffe1a00780c */ /* 0x000fca0000704470 */
[----:B------:R-:W-:-:S08]  /*06f0*/  DFMA R16, R18, R20, R16 ;  /* 0x000000141210722b */ /* 0x000fd00000000010 */
[----:B------:R-:W-:Y:S05]  /*0700*/  @P0 BRA `(.L_x_8) ;  /* 0x00000000006c0947 */ /* 0x000fea0003800000 */
[----:B------:R-:W-:Y:S01]  /*0710*/  LOP3.LUT R9, R7, 0x7ff00000, RZ, 0xc0, !PT ;  /* 0x7ff0000007097812 */ /* 0x000fe200078ec0ff */
[----:B------:R-:W-:-:S03]  /*0720*/  IMAD.MOV.U32 R20, RZ, RZ, RZ ;  /* 0x000000ffff147224 */ /* 0x000fc600078e00ff */
[CC--:B------:R-:W-:Y:S02]  /*0730*/  VIADDMNMX R8, R14.reuse, -R9.reuse, 0xb9600000, !PT ;  /* 0xb96000000e087446 */ /* 0x0c0fe40007800909 */
[----:B------:R-:W-:Y:S02]  /*0740*/  ISETP.GE.U32.AND P0, PT, R14, R9, PT ;  /* 0x000000090e00720c */ /* 0x000fe40003f06070 */
[----:B------:R-:W-:Y:S02]  /*0750*/  VIMNMX R8, PT, PT, R8, 0x46a00000, PT ;  /* 0x46a0000008087848 */ /* 0x000fe40003fe0100 */
[----:B------:R-:W-:-:S05]  /*0760*/  SEL R9, R12, 0x63400000, !P0 ;  /* 0x634000000c097807 */ /* 0x000fca0004000000 */
[----:B------:R-:W-:-:S04]  /*0770*/  IMAD.IADD R8, R8, 0x1, -R9 ;  /* 0x0000000108087824 */ /* 0x000fc800078e0a09 */
[----:B------:R-:W-:-:S06]  /*0780*/  VIADD R21, R8, 0x7fe00000 ;  /* 0x7fe0000008157836 */ /* 0x000fcc0000000000 */
[----:B------:R-:W-:-:S10]  /*0790*/  DMUL R18, R16, R20 ;  /* 0x0000001410127228 */ /* 0x000fd40000000000 */
[----:B------:R-:W-:-:S13]  /*07a0*/  FSETP.GTU.AND P0, PT, |R19|, 1.469367938527859385e-39, PT ;  /* 0x001000001300780b */ /* 0x000fda0003f0c200 */
[----:B------:R-:W-:Y:S05]  /*07b0*/  @P0 BRA `(.L_x_9) ;  /* 0x0000000000940947 */ /* 0x000fea0003800000 */
[----:B------:R-:W-:Y:S01]  /*07c0*/  DFMA R2, R16, -R2, R10 ;  /* 0x800000021002722b */ /* 0x000fe2000000000a */
[----:B------:R-:W-:-:S09]  /*07d0*/  IMAD.MOV.U32 R20, RZ, RZ, RZ ;  /* 0x000000ffff147224 */ /* 0x000fd200078e00ff */
[C---:B------:R-:W-:Y:S02]  /*07e0*/  FSETP.NEU.AND P0, PT, R3.reuse, RZ, PT ;  /* 0x000000ff0300720b */ /* 0x040fe40003f0d000 */
[----:B------:R-:W-:-:S04]  /*07f0*/  LOP3.LUT R7, R3, 0x80000000, R7, 0x48, !PT ;  /* 0x8000000003077812 */ /* 0x000fc800078e4807 */
[----:B------:R-:W-:-:S07]  /*0800*/  LOP3.LUT R21, R7, R21, RZ, 0xfc, !PT ;  /* 0x0000001507157212 */ /* 0x000fce00078efcff */
[----:B------:R-:W-:Y:S05]  /*0810*/  @!P0 BRA `(.L_x_9) ;  /* 0x00000000007c8947 */ /* 0x000fea0003800000 */
[----:B------:R-:W-:Y:S02]  /*0820*/  IMAD.MOV R3, RZ, RZ, -R8 ;  /* 0x000000ffff037224 */ /* 0x000fe400078e0a08 */
[----:B------:R-:W-:-:S06]  /*0830*/  IMAD.MOV.U32 R2, RZ, RZ, RZ ;  /* 0x000000ffff027224 */ /* 0x000fcc00078e00ff */
[----:B------:R-:W-:Y:S02]  /*0840*/  DFMA R2, R18, -R2, R16 ;  /* 0x800000021202722b */ /* 0x000fe40000000010 */
[----:B------:R-:W-:-:S04]  /*0850*/  DMUL.RP R16, R16, R20 ;  /* 0x0000001410107228 */ /* 0x000fc80000008000 */
[----:B------:R-:W-:-:S04]  /*0860*/  IADD3 R2, PT, PT, -R8, -0x43300000, RZ ;  /* 0xbcd0000008027810 */ /* 0x000fc80007ffe1ff */
[----:B------:R-:W-:Y:S02]  /*0870*/  FSETP.NEU.AND P0, PT, |R3|, R2, PT ;  /* 0x000000020300720b */ /* 0x000fe40003f0d200 */
[----:B------:R-:W-:Y:S02]  /*0880*/  LOP3.LUT R7, R17, R7, RZ, 0x3c, !PT ;  /* 0x0000000711077212 */ /* 0x000fe400078e3cff */
[----:B------:R-:W-:Y:S02]  /*0890*/  FSEL R18, R16, R18, !P0 ;  /* 0x0000001210127208 */ /* 0x000fe40004000000 */
[----:B------:R-:W-:Y:S01]  /*08a0*/  FSEL R19, R7, R19, !P0 ;  /* 0x0000001307137208 */ /* 0x000fe20004000000 */
[----:B------:R-:W-:Y:S06]  /*08b0*/  BRA `(.L_x_9) ;  /* 0x0000000000547947 */ /* 0x000fec0003800000 */
.L_x_8:
[----:B------:R-:W-:-:S14]  /*08c0*/  DSETP.NAN.AND P0, PT, R8, R8, PT ;  /* 0x000000080800722a */ /* 0x000fdc0003f08000 */
[----:B------:R-:W-:Y:S05]  /*08d0*/  @P0 BRA `(.L_x_10) ;  /* 0x0000000000440947 */ /* 0x000fea0003800000 */
[----:B------:R-:W-:-:S14]  /*08e0*/  DSETP.NAN.AND P0, PT, R6, R6, PT ;  /* 0x000000060600722a */ /* 0x000fdc0003f08000 */
[----:B------:R-:W-:Y:S05]  /*08f0*/  @P0 BRA `(.L_x_11) ;  /* 0x0000000000300947 */ /* 0x000fea0003800000 */
[----:B------:R-:W-:Y:S01]  /*0900*/  ISETP.NE.AND P0, PT, R24, R23, PT ;  /* 0x000000171800720c */ /* 0x000fe20003f05270 */
[----:B------:R-:W-:Y:S02]  /*0910*/  IMAD.MOV.U32 R18, RZ, RZ, 0x0 ;  /* 0x00000000ff127424 */ /* 0x000fe400078e00ff */
[----:B------:R-:W-:-:S10]  /*0920*/  IMAD.MOV.U32 R19, RZ, RZ, -0x80000 ;  /* 0xfff80000ff137424 */ /* 0x000fd400078e00ff */
[----:B------:R-:W-:Y:S05]  /*0930*/  @!P0 BRA `(.L_x_9) ;  /* 0x0000000000348947 */ /* 0x000fea0003800000 */
[----:B------:R-:W-:Y:S02]  /*0940*/  ISETP.NE.AND P0, PT, R24, 0x7ff00000, PT ;  /* 0x7ff000001800780c */ /* 0x000fe40003f05270 */
[----:B------:R-:W-:Y:S02]  /*0950*/  LOP3.LUT R19, R9, 0x80000000, R7, 0x48, !PT ;  /* 0x8000000009137812 */ /* 0x000fe400078e4807 */
[----:B------:R-:W-:-:S13]  /*0960*/  ISETP.EQ.OR P0, PT, R23, RZ, !P0 ;  /* 0x000000ff1700720c */ /* 0x000fda0004702670 */
[----:B------:R-:W-:Y:S01]  /*0970*/  @P0 LOP3.LUT R2, R19, 0x7ff00000, RZ, 0xfc, !PT ;  /* 0x7ff0000013020812 */ /* 0x000fe200078efcff */
[----:B------:R-:W-:Y:S02]  /*0980*/  @!P0 IMAD.MOV.U32 R18, RZ, RZ, RZ ;  /* 0x000000ffff128224 */ /* 0x000fe400078e00ff */
[----:B------:R-:W-:Y:S02]  /*0990*/  @P0 IMAD.MOV.U32 R18, RZ, RZ, RZ ;  /* 0x000000ffff120224 */ /* 0x000fe400078e00ff */
[----:B------:R-:W-:Y:S01]  /*09a0*/  @P0 IMAD.MOV.U32 R19, RZ, RZ, R2 ;  /* 0x000000ffff130224 */ /* 0x000fe200078e0002 */
[----:B------:R-:W-:Y:S06]  /*09b0*/  BRA `(.L_x_9) ;  /* 0x0000000000147947 */ /* 0x000fec0003800000 */
.L_x_11:
[----:B------:R-:W-:Y:S01]  /*09c0*/  LOP3.LUT R19, R7, 0x80000, RZ, 0xfc, !PT ;  /* 0x0008000007137812 */ /* 0x000fe200078efcff */
[----:B------:R-:W-:Y:S01]  /*09d0*/  IMAD.MOV.U32 R18, RZ, RZ, R6 ;  /* 0x000000ffff127224 */ /* 0x000fe200078e0006 */
[----:B------:R-:W-:Y:S06]  /*09e0*/  BRA `(.L_x_9) ;  /* 0x0000000000087947 */ /* 0x000fec0003800000 */
.L_x_10:
[----:B------:R-:W-:Y:S01]  /*09f0*/  LOP3.LUT R19, R9, 0x80000, RZ, 0xfc, !PT ;  /* 0x0008000009137812 */ /* 0x000fe200078efcff */
[----:B------:R-:W-:-:S07]  /*0a00*/  IMAD.MOV.U32 R18, RZ, RZ, RZ ;  /* 0x000000ffff127224 */ /* 0x000fce00078e00ff */
.L_x_9:
[----:B------:R-:W-:Y:S05]  /*0a10*/  BSYNC.RECONVERGENT B2 ;  /* 0x0000000000027941 */ /* 0x000fea0003800200 */
.L_x_7:
[----:B------:R-:W-:Y:S02]  /*0a20*/  IMAD.MOV.U32 R23, RZ, RZ, 0x0 ;  /* 0x00000000ff177424 */ /* 0x000fe400078e00ff */
[----:B------:R-:W-:Y:S02]  /*0a30*/  IMAD.MOV.U32 R2, RZ, RZ, R18 ;  /* 0x000000ffff027224 */ /* 0x000fe400078e0012 */
[----:B------:R-:W-:Y:S01]  /*0a40*/  IMAD.MOV.U32 R3, RZ, RZ, R19 ;  /* 0x000000ffff037224 */ /* 0x000fe200078e0013 */
[----:B------:R-:W-:Y:S06]  /*0a50*/  RET.REL.NODEC R22 `(_Z8parallelxPd) ;  /* 0xfffffff416687950 */ /* 0x000fec0003c3ffff */
.L_x_12:
[----:B------:R-:W-:-:S00]  /*0a60*/  BRA `(.L_x_12) ;  /* 0xfffffffc00fc7947 */ /* 0x000fc0000383ffff */
[----:B------:R-:W-:-:S00]  /*0a70*/  NOP ;  /* 0x0000000000007918 */ /* 0x000fc00000000000 */
        /* <DEDUP_REMOVED lines=8> */
.L_x_13:


//--------------------- .nv.shared._Z8parallelxPd --------------------------
	.section	.nv.shared._Z8parallelxPd,"aw",@nobits
	.sectionflags	@""
	.align	16
	.zero		1024


//--------------------- .nv.shared.reserved.0     --------------------------
	.section	.nv.shared.reserved.0,"aw",@nobits
	.weak		__nv_reservedSMEM_offset_0_alias
	.size		__nv_reservedSMEM_offset_0_alias, 0, 64
	.other		__nv_reservedSMEM_offset_0_alias,@"STO_CUDA_RESERVED_SHARED STV_DEFAULT"
__nv_reservedSMEM_offset_0_alias:
	.zero		0
	.zero		64


//--------------------- .nv.constant0._Z8parallelxPd --------------------------
	.section	.nv.constant0._Z8parallelxPd,"a",@progbits
	.sectionflags	@""
	.align	4
.nv.constant0._Z8parallelxPd:
	.zero		912


//--------------------- SYMBOLS --------------------------

	.type		.nv.reservedSmem.offset0,@object
	.size		.nv.reservedSmem.offset0,0x4
	.type		.nv.reservedSmem.cap,@object
	.size		.nv.reservedSmem.cap,0x4
